	.headerflags	@"EF_CUDA_TEXMODE_UNIFIED EF_CUDA_64BIT_ADDRESS EF_CUDA_ACCELERATORS EF_CUDA_SM90 EF_CUDA_VIRTUAL_SM(EF_CUDA_SM90)"
	.elftype	@"ET_EXEC"


//--------------------- .nv.info                  --------------------------
	.section	.nv.info,"",@"SHT_CUDA_INFO"
	.align	4


	//----- nvinfo : EIATTR_REGCOUNT
	.align		4
        /*0000*/ 	.byte	0x04, 0x2f
        /*0002*/ 	.short	(.L_3 - .L_2)
	.align		4
.L_2:
        /*0004*/ 	.word	index@(triton_poi_fused__native_batch_norm_legit_no_training_relu_14)
        /*0008*/ 	.word	0x00000018


	//----- nvinfo : EIATTR_MIN_STACK_SIZE
	.align		4
.L_3:
        /*000c*/ 	.byte	0x04, 0x12
        /*000e*/ 	.short	(.L_5 - .L_4)
	.align		4
.L_4:
        /*0010*/ 	.word	index@(triton_poi_fused__native_batch_norm_legit_no_training_relu_14)
        /*0014*/ 	.word	0x00000000


	//----- nvinfo : EIATTR_FRAME_SIZE
	.align		4
.L_5:
        /*0018*/ 	.byte	0x04, 0x11
        /*001a*/ 	.short	(.L_7 - .L_6)
	.align		4
.L_6:
        /*001c*/ 	.word	index@(triton_poi_fused__native_batch_norm_legit_no_training_relu_14)
        /*0020*/ 	.word	0x00000000


	//----- nvinfo : EIATTR_MIN_STACK_SIZE
	.align		4
.L_7:
        /*0024*/ 	.byte	0x04, 0x12
        /*0026*/ 	.short	(.L_9 - .L_8)
	.align		4
.L_8:
        /*0028*/ 	.word	index@(triton_poi_fused__native_batch_norm_legit_no_training_relu_14)
        /*002c*/ 	.word	0x00000000
.L_9:


//--------------------- .nv.info.triton_poi_fused__native_batch_norm_legit_no_training_relu_14 --------------------------
	.section	.nv.info.triton_poi_fused__native_batch_norm_legit_no_training_relu_14,"",@"SHT_CUDA_INFO"
	.sectionflags	@""
	.align	4


	//----- nvinfo : EIATTR_CUDA_API_VERSION
	.align		4
        /*0000*/ 	.byte	0x04, 0x37
        /*0002*/ 	.short	(.L_11 - .L_10)
.L_10:
        /*0004*/ 	.word	0x0000007c


	//----- nvinfo : EIATTR_KPARAM_INFO
	.align		4
.L_11:
        /*0008*/ 	.byte	0x04, 0x17
        /*000a*/ 	.short	(.L_13 - .L_12)
.L_12:
        /*000c*/ 	.word	0x00000000
        /*0010*/ 	.short	0x0006
        /*0012*/ 	.short	0x0030
        /*0014*/ 	.byte	0x00, 0xf0, 0x11, 0x00


	//----- nvinfo : EIATTR_KPARAM_INFO
	.align		4
.L_13:
        /*0018*/ 	.byte	0x04, 0x17
        /*001a*/ 	.short	(.L_15 - .L_14)
.L_14:
        /*001c*/ 	.word	0x00000000
        /*0020*/ 	.short	0x0005
        /*0022*/ 	.short	0x0028
        /*0024*/ 	.byte	0x00, 0xf4, 0x21, 0x00


	//----- nvinfo : EIATTR_KPARAM_INFO
	.align		4
.L_15:
        /*0028*/ 	.byte	0x04, 0x17
        /*002a*/ 	.short	(.L_17 - .L_16)
.L_16:
        /*002c*/ 	.word	0x00000000
        /*0030*/ 	.short	0x0004
        /*0032*/ 	.short	0x0020
        /*0034*/ 	.byte	0x00, 0xf4, 0x21, 0x00


	//----- nvinfo : EIATTR_KPARAM_INFO
	.align		4
.L_17:
        /*0038*/ 	.byte	0x04, 0x17
        /*003a*/ 	.short	(.L_19 - .L_18)
.L_18:
        /*003c*/ 	.word	0x00000000
        /*0040*/ 	.short	0x0003
        /*0042*/ 	.short	0x0018
        /*0044*/ 	.byte	0x00, 0xf4, 0x21, 0x00


	//----- nvinfo : EIATTR_KPARAM_INFO
	.align		4
.L_19:
        /*0048*/ 	.byte	0x04, 0x17
        /*004a*/ 	.short	(.L_21 - .L_20)
.L_20:
        /*004c*/ 	.word	0x00000000
        /*0050*/ 	.short	0x0002
        /*0052*/ 	.short	0x0010
        /*0054*/ 	.byte	0x00, 0xf4, 0x21, 0x00


	//----- nvinfo : EIATTR_KPARAM_INFO
	.align		4
.L_21:
        /*0058*/ 	.byte	0x04, 0x17
        /*005a*/ 	.short	(.L_23 - .L_22)
.L_22:
        /*005c*/ 	.word	0x00000000
        /*0060*/ 	.short	0x0001
        /*0062*/ 	.short	0x0008
        /*0064*/ 	.byte	0x00, 0xf4, 0x21, 0x00


	//----- nvinfo : EIATTR_KPARAM_INFO
	.align		4
.L_23:
        /*0068*/ 	.byte	0x04, 0x17
        /*006a*/ 	.short	(.L_25 - .L_24)
.L_24:
        /*006c*/ 	.word	0x00000000
        /*0070*/ 	.short	0x0000
        /*0072*/ 	.short	0x0000
        /*0074*/ 	.byte	0x00, 0xf4, 0x21, 0x00


	//----- nvinfo : EIATTR_SPARSE_MMA_MASK
	.align		4
.L_25:
        /*0078*/ 	.byte	0x03, 0x50
        /*007a*/ 	.short	0x0000


	//----- nvinfo : EIATTR_MAXREG_COUNT
	.align		4
        /*007c*/ 	.byte	0x03, 0x1b
        /*007e*/ 	.short	0x00ff


	//----- nvinfo : EIATTR_EXIT_INSTR_OFFSETS
	.align		4
        /*0080*/ 	.byte	0x04, 0x1c
        /*0082*/ 	.short	(.L_27 - .L_26)


	//   ....[0]....
.L_26:
        /*0084*/ 	.word	0x00000420


	//   ....[1]....
        /*0088*/ 	.word	0x00000440


	//----- nvinfo : EIATTR_REQNTID
	.align		4
.L_27:
        /*008c*/ 	.byte	0x04, 0x10
        /*008e*/ 	.short	(.L_29 - .L_28)
.L_28:
        /*0090*/ 	.word	0x00000100
        /*0094*/ 	.word	0x00000001
        /*0098*/ 	.word	0x00000001


	//----- nvinfo : EIATTR_CBANK_PARAM_SIZE
	.align		4
.L_29:
        /*009c*/ 	.byte	0x03, 0x19
        /*009e*/ 	.short	0x0034


	//----- nvinfo : EIATTR_PARAM_CBANK
	.align		4
        /*00a0*/ 	.byte	0x04, 0x0a
        /*00a2*/ 	.short	(.L_31 - .L_30)
	.align		4
.L_30:
        /*00a4*/ 	.word	index@(.nv.constant0.triton_poi_fused__native_batch_norm_legit_no_training_relu_14)
        /*00a8*/ 	.short	0x0210
        /*00aa*/ 	.short	0x0034


	//----- nvinfo : EIATTR_SW_WAR
	.align		4
.L_31:
        /*00ac*/ 	.byte	0x04, 0x36
        /*00ae*/ 	.short	(.L_33 - .L_32)
.L_32:
        /*00b0*/ 	.word	0x00000008
.L_33:


//--------------------- .nv.callgraph             --------------------------
	.section	.nv.callgraph,"",@"SHT_CUDA_CALLGRAPH"
	.align	4
	.sectionentsize	8
	.align		4
        /*0000*/ 	.word	0x00000000
	.align		4
        /*0004*/ 	.word	0xffffffff
	.align		4
        /*0008*/ 	.word	0x00000000
	.align		4
        /*000c*/ 	.word	0xfffffffe
	.align		4
        /*0010*/ 	.word	0x00000000
	.align		4
        /*0014*/ 	.word	0xfffffffd
	.align		4
        /*0018*/ 	.word	0x00000000
	.align		4
        /*001c*/ 	.word	0xfffffffc


//--------------------- .nv.constant4             --------------------------
	.section	.nv.constant4,"a",@progbits
	.align	8
	.align		8
.nv.constant4:
        /*0000*/ 	.dword	_$_str
	.align		8
        /*0008*/ 	.dword	_$_str_$_2


//--------------------- .text.triton_poi_fused__native_batch_norm_legit_no_training_relu_14 --------------------------
	.section	.text.triton_poi_fused__native_batch_norm_legit_no_training_relu_14,"ax",@progbits
	.align	128
        .global         triton_poi_fused__native_batch_norm_legit_no_training_relu_14
        .type           triton_poi_fused__native_batch_norm_legit_no_training_relu_14,@function
        .size           triton_poi_fused__native_batch_norm_legit_no_training_relu_14,(.L_x_1 - triton_poi_fused__native_batch_norm_legit_no_training_relu_14)
        .other          triton_poi_fused__native_batch_norm_legit_no_training_relu_14,@"STO_CUDA_ENTRY STV_DEFAULT"
triton_poi_fused__native_batch_norm_legit_no_training_relu_14:
.text.triton_poi_fused__native_batch_norm_legit_no_training_relu_14:
[----:B------:R-:W0:Y:S01]  /*0000*/  LDC R1, c[0x0][0x28] ;  /* 0x00000a00ff017b82 */ /* 0x000e220000000800 */
[----:B------:R-:W1:Y:S01]  /*0010*/  S2R R0, SR_TID.X ;  /* 0x0000000000007919 */ /* 0x000e620000002100 */
[----:B------:R-:W-:-:S06]  /*0020*/  HFMA2.MMA R2, -RZ, RZ, 0, 0 ;  /* 0x00000000ff027435 */ /* 0x000fcc00000001ff */
[----:B------:R-:W2:Y:S01]  /*0030*/  LDC.64 R10, c[0x0][0x220] ;  /* 0x00008800ff0a7b82 */ /* 0x000ea20000000a00 */
[----:B------:R-:W-:Y:S01]  /*0040*/  ULDC.64 UR4, c[0x0][0x208] ;  /* 0x0000820000047ab9 */ /* 0x000fe20000000a00 */
[----:B------:R-:W3:Y:S06]  /*0050*/  S2R R3, SR_CTAID.X ;  /* 0x0000000000037919 */ /* 0x000eec0000002500 */
[----:B------:R-:W4:Y:S08]  /*0060*/  LDC.64 R14, c[0x0][0x210] ;  /* 0x00008400ff0e7b82 */ /* 0x000f300000000a00 */
[----:B------:R-:W5:Y:S08]  /*0070*/  LDC.64 R16, c[0x0][0x218] ;  /* 0x00008600ff107b82 */ /* 0x000f700000000a00 */
[----:B------:R-:W5:Y:S01]  /*0080*/  LDC.64 R18, c[0x0][0x228] ;  /* 0x00008a00ff127b82 */ /* 0x000f620000000a00 */
[----:B-1----:R-:W-:-:S07]  /*0090*/  SHF.L.U32 R0, R0, 0x1, RZ ;  /* 0x0000000100007819 */ /* 0x002fce00000006ff */
[----:B------:R-:W1:Y:S01]  /*00a0*/  LDC.64 R20, c[0x0][0x230] ;  /* 0x00008c00ff147b82 */ /* 0x000e620000000a00 */
[----:B------:R-:W-:-:S04]  /*00b0*/  LOP3.LUT R0, R0, 0x1fe, RZ, 0xc0, !PT ;  /* 0x000001fe00007812 */ /* 0x000fc800078ec0ff */
[----:B---3--:R-:W-:-:S04]  /*00c0*/  LEA R3, R3, R0, 0x9 ;  /* 0x0000000003037211 */ /* 0x008fc800078e48ff */
[C---:B------:R-:W-:Y:S01]  /*00d0*/  ISETP.GE.AND P0, PT, R3.reuse, 0x2d800, PT ;  /* 0x0002d8000300780c */ /* 0x040fe20003f06270 */
[----:B------:R-:W-:-:S05]  /*00e0*/  IMAD.HI R0, R3, -0x4bf4bf4b, R2 ;  /* 0xb40b40b503007827 */ /* 0x000fca00078e0202 */
[----:B------:R-:W-:-:S04]  /*00f0*/  SHF.R.U32.HI R5, RZ, 0x1f, R0 ;  /* 0x0000001fff057819 */ /* 0x000fc80000011600 */
[----:B------:R-:W-:-:S05]  /*0100*/  LEA.HI.SX32 R5, R0, R5, 0x17 ;  /* 0x0000000500057211 */ /* 0x000fca00078fbaff */
[----:B------:R-:W-:Y:S01]  /*0110*/  IMAD R13, R5, -0x2d8, R3 ;  /* 0xfffffd28050d7824 */ /* 0x000fe200078e0203 */
[----:B------:R-:W-:-:S03]  /*0120*/  CS2R R4, SRZ ;  /* 0x0000000000047805 */ /* 0x000fc6000001ff00 */
[----:B--2---:R-:W-:-:S05]  /*0130*/  IMAD.WIDE R10, R13, 0x4, R10 ;  /* 0x000000040d0a7825 */ /* 0x004fca00078e020a */
[----:B------:R2:W3:Y:S01]  /*0140*/  @!P0 LDG.E.EL.64 R4, desc[UR4][R10.64] ;  /* 0x000000040a048981 */ /* 0x0004e2000c2e1b00 */
[----:B------:R-:W-:Y:S02]  /*0150*/  CS2R R6, SRZ ;  /* 0x0000000000067805 */ /* 0x000fe4000001ff00 */
[----:B------:R-:W-:Y:S01]  /*0160*/  CS2R R8, SRZ ;  /* 0x0000000000087805 */ /* 0x000fe2000001ff00 */
[----:B----4-:R-:W-:-:S04]  /*0170*/  IMAD.WIDE R14, R3, 0x4, R14 ;  /* 0x00000004030e7825 */ /* 0x010fc800078e020e */
[C---:B-----5:R-:W-:Y:S01]  /*0180*/  IMAD.WIDE R16, R13.reuse, 0x4, R16 ;  /* 0x000000040d107825 */ /* 0x060fe200078e0210 */
[----:B------:R-:W4:Y:S01]  /*0190*/  @!P0 LDG.E.64 R6, desc[UR4][R14.64] ;  /* 0x000000040e068981 */ /* 0x000f22000c1e1b00 */
[----:B--2---:R-:W-:Y:S02]  /*01a0*/  CS2R R10, SRZ ;  /* 0x00000000000a7805 */ /* 0x004fe4000001ff00 */
[C---:B0-----:R-:W-:Y:S01]  /*01b0*/  IMAD.WIDE R18, R13.reuse, 0x4, R18 ;  /* 0x000000040d127825 */ /* 0x041fe200078e0212 */
[----:B------:R0:W4:Y:S03]  /*01c0*/  @!P0 LDG.E.EL.64 R8, desc[UR4][R16.64] ;  /* 0x0000000410088981 */ /* 0x000126000c2e1b00 */
[----:B-1----:R-:W-:Y:S01]  /*01d0*/  IMAD.WIDE R20, R13, 0x4, R20 ;  /* 0x000000040d147825 */ /* 0x002fe200078e0214 */
[----:B------:R-:W-:-:S04]  /*01e0*/  CS2R R12, SRZ ;  /* 0x00000000000c7805 */ /* 0x000fc8000001ff00 */
[----:B------:R-:W2:Y:S04]  /*01f0*/  @!P0 LDG.E.EL.64 R10, desc[UR4][R20.64] ;  /* 0x00000004140a8981 */ /* 0x000ea8000c2e1b00 */
[----:B------:R-:W2:Y:S01]  /*0200*/  @!P0 LDG.E.EL.64 R12, desc[UR4][R18.64] ;  /* 0x00000004120c8981 */ /* 0x000ea2000c2e1b00 */
[----:B0-----:R-:W-:Y:S01]  /*0210*/  MOV R17, 0x3e800000 ;  /* 0x3e80000000117802 */ /* 0x001fe20000000f00 */
[----:B---3--:R-:W-:Y:S01]  /*0220*/  FADD R4, R4, 9.9999997473787516356e-06 ;  /* 0x3727c5ac04047421 */ /* 0x008fe20000000000 */
[----:B------:R-:W-:-:S03]  /*0230*/  FADD R5, R5, 9.9999997473787516356e-06 ;  /* 0x3727c5ac05057421 */ /* 0x000fc60000000000 */
[----:B------:R-:W0:Y:S08]  /*0240*/  MUFU.SQRT R0, R4 ;  /* 0x0000000400007308 */ /* 0x000e300000002000 */
[----:B------:R1:W3:Y:S01]  /*0250*/  MUFU.SQRT R2, R5 ;  /* 0x0000000500027308 */ /* 0x0002e20000002000 */
[C---:B0-----:R-:W-:Y:S02]  /*0260*/  FSETP.GT.AND P1, PT, R0.reuse, 8.50705917302346158658e+37, PT ;  /* 0x7e8000000000780b */ /* 0x041fe40003f24000 */
[----:B------:R-:W-:Y:S01]  /*0270*/  FSETP.GEU.AND P3, PT, R0, 1.175494350822287508e-38, PT ;  /* 0x008000000000780b */ /* 0x000fe20003f6e000 */
[----:B-1----:R-:W0:Y:S01]  /*0280*/  LDC.64 R4, c[0x0][0x238] ;  /* 0x00008e00ff047b82 */ /* 0x002e220000000a00 */
[----:B---3--:R-:W-:-:S02]  /*0290*/  FSETP.GT.AND P2, PT, R2, 8.50705917302346158658e+37, PT ;  /* 0x7e8000000200780b */ /* 0x008fc40003f44000 */
[----:B------:R-:W-:-:S07]  /*02a0*/  FSETP.GEU.AND P4, PT, R2, 1.175494350822287508e-38, PT ;  /* 0x008000000200780b */ /* 0x000fce0003f8e000 */
[----:B------:R-:W-:-:S04]  /*02b0*/  @P1 FMUL R0, R0, 0.25 ;  /* 0x3e80000000001820 */ /* 0x000fc80000400000 */
[----:B------:R-:W-:Y:S01]  /*02c0*/  @!P3 FMUL R0, R0, 16777216 ;  /* 0x4b8000000000b820 */ /* 0x000fe20000400000 */
[----:B------:R-:W-:-:S04]  /*02d0*/  @P2 FMUL R2, R2, 0.25 ;  /* 0x3e80000002022820 */ /* 0x000fc80000400000 */
[----:B------:R-:W-:Y:S01]  /*02e0*/  @!P4 FMUL R2, R2, 16777216 ;  /* 0x4b8000000202c820 */ /* 0x000fe20000400000 */
[----:B------:R-:W1:Y:S01]  /*02f0*/  MUFU.RCP R0, R0 ;  /* 0x0000000000007308 */ /* 0x000e620000001000 */
[----:B------:R-:W-:-:S07]  /*0300*/  FSEL R15, R17, 1, P1 ;  /* 0x3f800000110f7808 */ /* 0x000fce0000800000 */
[----:B------:R-:W3:Y:S01]  /*0310*/  MUFU.RCP R2, R2 ;  /* 0x0000000200027308 */ /* 0x000ee20000001000 */
[----:B------:R-:W-:Y:S01]  /*0320*/  FSEL R17, R17, 1, P2 ;  /* 0x3f80000011117808 */ /* 0x000fe20001000000 */
[----:B------:R-:W-:-:S04]  /*0330*/  @!P3 FMUL R15, R15, 16777216 ;  /* 0x4b8000000f0fb820 */ /* 0x000fc80000400000 */
[----:B------:R-:W-:Y:S01]  /*0340*/  @!P4 FMUL R17, R17, 16777216 ;  /* 0x4b8000001111c820 */ /* 0x000fe20000400000 */
[----:B-1----:R-:W-:Y:S01]  /*0350*/  FMUL R15, R0, R15 ;  /* 0x0000000f000f7220 */ /* 0x002fe20000400000 */
[----:B----4-:R-:W-:Y:S01]  /*0360*/  FADD R7, -R9, R7 ;  /* 0x0000000709077221 */ /* 0x010fe20000000100 */
[----:B------:R-:W-:Y:S01]  /*0370*/  FADD R6, -R8, R6 ;  /* 0x0000000608067221 */ /* 0x000fe20000000100 */
[----:B---3--:R-:W-:-:S03]  /*0380*/  FMUL R0, R2, R17 ;  /* 0x0000001102007220 */ /* 0x008fc60000400000 */
[----:B------:R-:W-:Y:S01]  /*0390*/  FMUL R15, R6, R15 ;  /* 0x0000000f060f7220 */ /* 0x000fe20000400000 */
[----:B------:R-:W-:-:S03]  /*03a0*/  FMUL R0, R7, R0 ;  /* 0x0000000007007220 */ /* 0x000fc60000400000 */
[----:B--2---:R-:W-:Y:S01]  /*03b0*/  FFMA R10, R15, R12, R10 ;  /* 0x0000000c0f0a7223 */ /* 0x004fe2000000000a */
[----:B------:R-:W-:-:S04]  /*03c0*/  FFMA R0, R0, R13, R11 ;  /* 0x0000000d00007223 */ /* 0x000fc8000000000b */
[----:B------:R-:W-:Y:S02]  /*03d0*/  FSETP.GEU.AND P1, PT, R10, RZ, PT ;  /* 0x000000ff0a00720b */ /* 0x000fe40003f2e000 */
[----:B------:R-:W-:Y:S01]  /*03e0*/  FSETP.GEU.AND P2, PT, R0, RZ, PT ;  /* 0x000000ff0000720b */ /* 0x000fe20003f4e000 */
[----:B0-----:R-:W-:Y:S01]  /*03f0*/  IMAD.WIDE R4, R3, 0x4, R4 ;  /* 0x0000000403047825 */ /* 0x001fe200078e0204 */
[----:B------:R-:W-:Y:S02]  /*0400*/  FSEL R10, R10, RZ, P1 ;  /* 0x000000ff0a0a7208 */ /* 0x000fe40000800000 */
[----:B------:R-:W-:Y:S01]  /*0410*/  FSEL R11, R0, RZ, P2 ;  /* 0x000000ff000b7208 */ /* 0x000fe20001000000 */
[----:B------:R-:W-:Y:S08]  /*0420*/  @P0 EXIT ;  /* 0x000000000000094d */ /* 0x000ff00003800000 */
[----:B------:R-:W-:Y:S01]  /*0430*/  STG.E.64 desc[UR4][R4.64], R10 ;  /* 0x0000000a04007986 */ /* 0x000fe2000c101b04 */
[----:B------:R-:W-:Y:S05]  /*0440*/  EXIT ;  /* 0x000000000000794d */ /* 0x000fea0003800000 */
.L_x_0:
[----:B------:R-:W-:-:S00]  /*0450*/  BRA `(.L_x_0) ;  /* 0xfffffffc00fc7947 */ /* 0x000fc0000383ffff */
[----:B------:R-:W-:-:S00]  /*0460*/  NOP ;  /* 0x0000000000007918 */ /* 0x000fc00000000000 */
        /* <DEDUP_REMOVED lines=9> */
.L_x_1:


//--------------------- .nv.global.init           --------------------------
	.section	.nv.global.init,"aw",@progbits
.nv.global.init:
	.type		_$_str,@object
	.size		_$_str,(_$_str_$_2 - _$_str)
_$_str:
        /*0000*/ 	.byte	0x5f, 0x5f, 0x43, 0x55, 0x44, 0x41, 0x5f, 0x46, 0x54, 0x5a, 0x00
	.type		_$_str_$_2,@object
	.size		_$_str_$_2,(.L_1 - _$_str_$_2)
_$_str_$_2:
        /*000b*/ 	.byte	0x5f, 0x5f, 0x43, 0x55, 0x44, 0x41, 0x5f, 0x50, 0x52, 0x45, 0x43, 0x5f, 0x53, 0x51, 0x52, 0x54
        /*001b*/ 	.byte	0x00
.L_1:


//--------------------- .nv.constant0.triton_poi_fused__native_batch_norm_legit_no_training_relu_14 --------------------------
	.section	.nv.constant0.triton_poi_fused__native_batch_norm_legit_no_training_relu_14,"a",@progbits
	.sectionflags	@""
	.align	4
.nv.constant0.triton_poi_fused__native_batch_norm_legit_no_training_relu_14:
	.zero		580
